//
// Generated by NVIDIA NVVM Compiler
//
// Compiler Build ID: CL-36424714
// Cuda compilation tools, release 13.0, V13.0.88
// Based on NVVM 20.0.0
//

.version 9.0
.target sm_100
.address_size 64

	// .globl	_Z4testPmj
.extern .func  (.param .b32 func_retval0) vprintf
(
	.param .b64 vprintf_param_0,
	.param .b64 vprintf_param_1
)
;
.global .align 1 .b8 $str[48] = {71, 80, 85, 32, 99, 97, 108, 99, 117, 108, 97, 116, 105, 111, 110, 32, 105, 110, 112, 117, 116, 58, 32, 97, 32, 61, 32, 37, 108, 120, 32, 98, 32, 61, 32, 37, 108, 120, 32, 99, 32, 61, 32, 37, 108, 120, 10};
.global .align 1 .b8 $str$1[44] = {71, 80, 85, 32, 99, 97, 108, 99, 117, 108, 97, 116, 105, 111, 110, 32, 114, 101, 115, 117, 108, 116, 58, 32, 104, 105, 32, 61, 32, 37, 108, 120, 32, 108, 111, 119, 32, 61, 32, 37, 108, 120, 10};

.visible .entry _Z4testPmj(
	.param .u64 .ptr .align 1 _Z4testPmj_param_0,
	.param .u32 _Z4testPmj_param_1
)
{
	.local .align 8 .b8 	__local_depot0[24];
	.reg .b64 	%SP;
	.reg .b64 	%SPL;
	.reg .pred 	%p<4>;
	.reg .b32 	%r<12>;
	.reg .b64 	%rd<23>;

	mov.u64 	%SPL, __local_depot0;
	cvta.local.u64 	%SP, %SPL;
	ld.param.u64 	%rd5, [_Z4testPmj_param_0];
	ld.param.u32 	%r5, [_Z4testPmj_param_1];
	add.u64 	%rd6, %SP, 0;
	add.u64 	%rd1, %SPL, 0;
	mov.u32 	%r1, %ctaid.x;
	mov.u32 	%r6, %ntid.x;
	mov.u32 	%r2, %tid.x;
	mad.lo.s32 	%r3, %r1, %r6, %r2;
	setp.ge.u32 	%p1, %r3, %r5;
	@%p1 bra 	$L__BB0_5;
	cvta.to.global.u64 	%rd7, %rd5;
	shl.b32 	%r7, %r3, 1;
	mul.wide.u32 	%rd8, %r7, 8;
	add.s64 	%rd2, %rd7, %rd8;
	or.b32  	%r4, %r1, %r2;
	setp.ne.s32 	%p2, %r4, 0;
	@%p2 bra 	$L__BB0_3;
	mov.b64 	%rd9, 4788304978035696531;
	st.local.u64 	[%rd1], %rd9;
	mov.b64 	%rd10, -4294967295;
	st.local.u64 	[%rd1+8], %rd10;
	mov.b64 	%rd11, -3919845191871980435;
	st.local.u64 	[%rd1+16], %rd11;
	mov.u64 	%rd12, $str;
	cvta.global.u64 	%rd13, %rd12;
	{ // callseq 0, 0
	.param .b64 param0;
	st.param.b64 	[param0], %rd13;
	.param .b64 param1;
	st.param.b64 	[param1], %rd6;
	.param .b32 retval0;
	call.uni (retval0), 
	vprintf, 
	(
	param0, 
	param1
	);
	ld.param.b32 	%r8, [retval0];
	} // callseq 0
$L__BB0_3:
	setp.ne.s32 	%p3, %r4, 0;
	mov.b64 	%rd17, 4788304978035696531;
	mov.b64 	%rd18, -4294967295;
	mov.b64 	%rd19, -3919845191871980435;
	// begin inline asm
	mad.lo.cc.u64 %rd15, %rd17, %rd18, %rd19;
	madc.hi.u64 %rd16, %rd17, %rd18, 0;
	
	// end inline asm
	st.global.u64 	[%rd2], %rd15;
	st.global.u64 	[%rd2+8], %rd16;
	@%p3 bra 	$L__BB0_5;
	st.local.u64 	[%rd1], %rd16;
	st.local.u64 	[%rd1+8], %rd15;
	mov.u64 	%rd20, $str$1;
	cvta.global.u64 	%rd21, %rd20;
	{ // callseq 1, 0
	.param .b64 param0;
	st.param.b64 	[param0], %rd21;
	.param .b64 param1;
	st.param.b64 	[param1], %rd6;
	.param .b32 retval0;
	call.uni (retval0), 
	vprintf, 
	(
	param0, 
	param1
	);
	ld.param.b32 	%r10, [retval0];
	} // callseq 1
$L__BB0_5:
	ret;

}


// ===== COMPILED SASS (sm_100) =====

	.target	sm_100

	.elftype	@"ET_EXEC"


//--------------------- .note.nv.tkinfo           --------------------------
	.section	.note.nv.tkinfo,"",@"SHT_NOTE"
	.sectionflags	@"SHF_NOTE_NV_TKINFO"
	.tkinfo
        /*0018*/ 	.word	0x00000002
        /*0030*/ 	.string	""
        /*0030*/ 	.string	"ptxas"
        /*0030*/ 	.string	"Cuda compilation tools, release 13.0, V13.0.88"
        /*0030*/ 	.string	"Build cuda_13.0.r13.0/compiler.36424714_0"
        /*0030*/ 	.string	"-arch sm_100 -m 64 "



//--------------------- .note.nv.cuinfo           --------------------------
	.section	.note.nv.cuinfo,"",@"SHT_NOTE"
	.sectionflags	@"SHF_NOTE_NV_CUINFO"
        /*0018*/ 	.short	0x0002
        /*001a*/ 	.short	0x0064
        /*001c*/ 	.short	0x0082
	.zero		2


//--------------------- .nv.info                  --------------------------
	.section	.nv.info,"",@"SHT_CUDA_INFO"
	.align	4


	//----- nvinfo : EIATTR_REGCOUNT
	.align		4
        /*0000*/ 	.byte	0x04, 0x2f
        /*0002*/ 	.short	(.L_3 - .L_2)
	.align		4
.L_2:
        /*0004*/ 	.word	index@(_Z4testPmj)
        /*0008*/ 	.word	0x00000018


	//----- nvinfo : EIATTR_FRAME_SIZE
	.align		4
.L_3:
        /*000c*/ 	.byte	0x04, 0x11
        /*000e*/ 	.short	(.L_5 - .L_4)
	.align		4
.L_4:
        /*0010*/ 	.word	index@(_Z4testPmj)
        /*0014*/ 	.word	0x00000018


	//----- nvinfo : EIATTR_MIN_STACK_SIZE
	.align		4
.L_5:
        /*0018*/ 	.byte	0x04, 0x12
        /*001a*/ 	.short	(.L_7 - .L_6)
	.align		4
.L_6:
        /*001c*/ 	.word	index@(_Z4testPmj)
        /*0020*/ 	.word	0x00000018
.L_7:


//--------------------- .nv.compat                --------------------------
	.section	.nv.compat,"",@"SHT_CUDA_COMPAT_INFO"
	.align	4
        /*0000*/ 	.byte	0x02, 0x09, 0x00, 0x00, 0x02, 0x02, 0x01, 0x00, 0x02, 0x05, 0x05, 0x00, 0x03, 0x07, 0x01, 0x01
        /*0010*/ 	.byte	0x02, 0x03, 0x00, 0x00, 0x02, 0x06, 0x01, 0x00, 0x04, 0x0b, 0x08, 0x00, 0x09, 0x00, 0x00, 0x00
        /*0020*/ 	.byte	0x00, 0x00, 0x00, 0x00


//--------------------- .nv.info._Z4testPmj       --------------------------
	.section	.nv.info._Z4testPmj,"",@"SHT_CUDA_INFO"
	.sectionflags	@""
	.align	4


	//----- nvinfo : EIATTR_CUDA_API_VERSION
	.align		4
        /*0000*/ 	.byte	0x04, 0x37
        /*0002*/ 	.short	(.L_9 - .L_8)
.L_8:
        /*0004*/ 	.word	0x00000082


	//----- nvinfo : EIATTR_KPARAM_INFO
	.align		4
.L_9:
        /*0008*/ 	.byte	0x04, 0x17
        /*000a*/ 	.short	(.L_11 - .L_10)
.L_10:
        /*000c*/ 	.word	0x00000000
        /*0010*/ 	.short	0x0001
        /*0012*/ 	.short	0x0008
        /*0014*/ 	.byte	0x00, 0xf0, 0x11, 0x00


	//----- nvinfo : EIATTR_KPARAM_INFO
	.align		4
.L_11:
        /*0018*/ 	.byte	0x04, 0x17
        /*001a*/ 	.short	(.L_13 - .L_12)
.L_12:
        /*001c*/ 	.word	0x00000000
        /*0020*/ 	.short	0x0000
        /*0022*/ 	.short	0x0000
        /*0024*/ 	.byte	0x00, 0xf5, 0x21, 0x00


	//----- nvinfo : EIATTR_SPARSE_MMA_MASK
	.align		4
.L_13:
        /*0028*/ 	.byte	0x03, 0x50
        /*002a*/ 	.short	0x0000


	//----- nvinfo : EIATTR_MAXREG_COUNT
	.align		4
        /*002c*/ 	.byte	0x03, 0x1b
        /*002e*/ 	.short	0x00ff


	//----- nvinfo : EIATTR_EXTERNS
	.align		4
        /*0030*/ 	.byte	0x04, 0x0f
        /*0032*/ 	.short	(.L_15 - .L_14)


	//   ....[0]....
	.align		4
.L_14:
        /*0034*/ 	.word	index@(vprintf)


	//----- nvinfo : EIATTR_MERCURY_ISA_VERSION
	.align		4
.L_15:
        /*0038*/ 	.byte	0x03, 0x5f
        /*003a*/ 	.short	0x0101


	//----- nvinfo : EIATTR_VRC_CTA_INIT_COUNT
	.align		4
        /*003c*/ 	.byte	0x02, 0x4a
	.zero		1
	.zero		1


	//----- nvinfo : EIATTR_SYSCALL_OFFSETS
	.align		4
        /*0040*/ 	.byte	0x04, 0x46
        /*0042*/ 	.short	(.L_17 - .L_16)


	//   ....[0]....
.L_16:
        /*0044*/ 	.word	0x00000250


	//   ....[1]....
        /*0048*/ 	.word	0x00000450


	//----- nvinfo : EIATTR_EXIT_INSTR_OFFSETS
	.align		4
.L_17:
        /*004c*/ 	.byte	0x04, 0x1c
        /*004e*/ 	.short	(.L_19 - .L_18)


	//   ....[0]....
.L_18:
        /*0050*/ 	.word	0x000000c0


	//   ....[1]....
        /*0054*/ 	.word	0x000003a0


	//   ....[2]....
        /*0058*/ 	.word	0x00000460


	//----- nvinfo : EIATTR_CRS_STACK_SIZE
	.align		4
.L_19:
        /*005c*/ 	.byte	0x04, 0x1e
        /*005e*/ 	.short	(.L_21 - .L_20)
.L_20:
        /*0060*/ 	.word	0x00000000


	//----- nvinfo : EIATTR_CBANK_PARAM_SIZE
	.align		4
.L_21:
        /*0064*/ 	.byte	0x03, 0x19
        /*0066*/ 	.short	0x000c


	//----- nvinfo : EIATTR_PARAM_CBANK
	.align		4
        /*0068*/ 	.byte	0x04, 0x0a
        /*006a*/ 	.short	(.L_23 - .L_22)
	.align		4
.L_22:
        /*006c*/ 	.word	index@(.nv.constant0._Z4testPmj)
        /*0070*/ 	.short	0x0380
        /*0072*/ 	.short	0x000c


	//----- nvinfo : EIATTR_SW_WAR
	.align		4
.L_23:
        /*0074*/ 	.byte	0x04, 0x36
        /*0076*/ 	.short	(.L_25 - .L_24)
.L_24:
        /*0078*/ 	.word	0x00000008
.L_25:


//--------------------- .nv.callgraph             --------------------------
	.section	.nv.callgraph,"",@"SHT_CUDA_CALLGRAPH"
	.align	4
	.sectionentsize	8
	.align		4
        /*0000*/ 	.word	0x00000000
	.align		4
        /*0004*/ 	.word	0xffffffff
	.align		4
        /*0008*/ 	.word	index@(_Z4testPmj)
	.align		4
        /*000c*/ 	.word	index@(vprintf)
	.align		4
        /*0010*/ 	.word	0x00000000
	.align		4
        /*0014*/ 	.word	0xfffffffe
	.align		4
        /*0018*/ 	.word	0x00000000
	.align		4
        /*001c*/ 	.word	0xfffffffd
	.align		4
        /*0020*/ 	.word	0x00000000
	.align		4
        /*0024*/ 	.word	0xfffffffc


//--------------------- .nv.constant4             --------------------------
	.section	.nv.constant4,"a",@progbits
	.align	8
	.align		8
.nv.constant4:
        /*0000*/ 	.dword	vprintf
	.align		8
        /*0008*/ 	.dword	$str
	.align		8
        /*0010*/ 	.dword	$str$1


//--------------------- .text._Z4testPmj          --------------------------
	.section	.text._Z4testPmj,"ax",@progbits
	.align	128
        .global         _Z4testPmj
        .type           _Z4testPmj,@function
        .size           _Z4testPmj,(.L_x_4 - _Z4testPmj)
        .other          _Z4testPmj,@"STO_CUDA_ENTRY STV_DEFAULT"
_Z4testPmj:
.text._Z4testPmj:
[----:B------:R-:W0:Y:S01]  /*0000*/  LDC R1, c[0x0][0x37c] ;  /* 0x0000df00ff017b82 */ /* 0x000e220000000800 */
[----:B------:R-:W1:Y:S01]  /*0010*/  S2R R19, SR_TID.X ;  /* 0x0000000000137919 */ /* 0x000e620000002100 */
[----:B------:R-:W2:Y:S06]  /*0020*/  LDCU UR5, c[0x0][0x2fc] ;  /* 0x00005f80ff0577ac */ /* 0x000eac0008000800 */
[----:B------:R-:W1:Y:S01]  /*0030*/  S2UR UR6, SR_CTAID.X ;  /* 0x00000000000679c3 */ /* 0x000e620000002500 */
[----:B0-----:R-:W-:Y:S01]  /*0040*/  VIADD R1, R1, 0xffffffe8 ;  /* 0xffffffe801017836 */ /* 0x001fe20000000000 */
[----:B------:R-:W0:Y:S01]  /*0050*/  LDCU UR7, c[0x0][0x388] ;  /* 0x00007100ff0777ac */ /* 0x000e220008000800 */
[----:B------:R-:W3:Y:S05]  /*0060*/  LDCU UR4, c[0x0][0x2f8] ;  /* 0x00005f00ff0477ac */ /* 0x000eea0008000800 */
[----:B------:R-:W1:Y:S01]  /*0070*/  LDC R0, c[0x0][0x360] ;  /* 0x0000d800ff007b82 */ /* 0x000e620000000800 */
[----:B---3--:R-:W-:-:S05]  /*0080*/  IADD3 R18, P1, PT, R1, UR4, RZ ;  /* 0x0000000401127c10 */ /* 0x008fca000ff3e0ff */
[----:B--2---:R-:W-:Y:S02]  /*0090*/  IMAD.X R2, RZ, RZ, UR5, P1 ;  /* 0x00000005ff027e24 */ /* 0x004fe400088e06ff */
[----:B-1----:R-:W-:-:S05]  /*00a0*/  IMAD R0, R0, UR6, R19 ;  /* 0x0000000600007c24 */ /* 0x002fca000f8e0213 */
[----:B0-----:R-:W-:-:S13]  /*00b0*/  ISETP.GE.U32.AND P0, PT, R0, UR7, PT ;  /* 0x0000000700007c0c */ /* 0x001fda000bf06070 */
[----:B------:R-:W-:Y:S05]  /*00c0*/  @P0 EXIT ;  /* 0x000000000000094d */ /* 0x000fea0003800000 */
[----:B------:R-:W0:Y:S01]  /*00d0*/  LDC.64 R16, c[0x0][0x380] ;  /* 0x0000e000ff107b82 */ /* 0x000e220000000a00 */
[----:B------:R-:W-:Y:S01]  /*00e0*/  LOP3.LUT P0, R19, RZ, UR6, R19, 0xee, !PT ;  /* 0x00000006ff137c12 */ /* 0x000fe2000f80ee13 */
[----:B------:R-:W1:Y:S01]  /*00f0*/  LDCU.64 UR36, c[0x0][0x358] ;  /* 0x00006b00ff2477ac */ /* 0x000e620008000a00 */
[----:B------:R-:W-:Y:S01]  /*0100*/  SHF.L.U32 R3, R0, 0x1, RZ ;  /* 0x0000000100037819 */ /* 0x000fe200000006ff */
[----:B------:R-:W-:Y:S04]  /*0110*/  BSSY.RECONVERGENT B6, `(.L_x_0) ;  /* 0x0000015000067945 */ /* 0x000fe80003800200 */
[----:B0-----:R-:W-:-:S06]  /*0120*/  IMAD.WIDE.U32 R16, R3, 0x8, R16 ;  /* 0x0000000803107825 */ /* 0x001fcc00078e0010 */
[----:B-1----:R-:W-:Y:S05]  /*0130*/  @P0 BRA `(.L_x_1) ;  /* 0x0000000000480947 */ /* 0x002fea0003800000 */
[----:B------:R-:W-:Y:S02]  /*0140*/  HFMA2 R12, -RZ, RZ, 0, 5.9604644775390625e-08 ;  /* 0x00000001ff0c7431 */ /* 0x000fe400000001ff */
[----:B------:R-:W-:Y:S01]  /*0150*/  IMAD.MOV.U32 R10, RZ, RZ, 0xc0d6393 ;  /* 0x0c0d6393ff0a7424 */ /* 0x000fe200078e00ff */
[----:B------:R-:W-:Y:S01]  /*0160*/  MOV R15, 0xc999e990 ;  /* 0xc999e990000f7802 */ /* 0x000fe20000000f00 */
[----:B------:R-:W-:Y:S01]  /*0170*/  IMAD.MOV.U32 R11, RZ, RZ, 0x42737a02 ;  /* 0x42737a02ff0b7424 */ /* 0x000fe200078e00ff */
[----:B------:R-:W-:Y:S01]  /*0180*/  MOV R0, 0x0 ;  /* 0x0000000000007802 */ /* 0x000fe20000000f00 */
[----:B------:R-:W-:Y:S01]  /*0190*/  IMAD.MOV.U32 R13, RZ, RZ, -0x1 ;  /* 0xffffffffff0d7424 */ /* 0x000fe200078e00ff */
[----:B------:R-:W0:Y:S01]  /*01a0*/  LDCU.64 UR4, c[0x4][0x8] ;  /* 0x01000100ff0477ac */ /* 0x000e220008000a00 */
[----:B------:R-:W-:Y:S01]  /*01b0*/  IMAD.MOV.U32 R14, RZ, RZ, -0xc0d6393 ;  /* 0xf3f29c6dff0e7424 */ /* 0x000fe200078e00ff */
[----:B------:R1:W-:Y:S01]  /*01c0*/  STL.64 [R1], R10 ;  /* 0x0000000a01007387 */ /* 0x0003e20000100a00 */
[----:B------:R1:W2:Y:S01]  /*01d0*/  LDC.64 R8, c[0x4][R0] ;  /* 0x0100000000087b82 */ /* 0x0002a20000000a00 */
[----:B------:R-:W-:Y:S01]  /*01e0*/  IMAD.MOV.U32 R6, RZ, RZ, R18 ;  /* 0x000000ffff067224 */ /* 0x000fe200078e0012 */
[----:B------:R-:W-:Y:S01]  /*01f0*/  MOV R7, R2 ;  /* 0x0000000200077202 */ /* 0x000fe20000000f00 */
[----:B------:R1:W-:Y:S04]  /*0200*/  STL.64 [R1+0x8], R12 ;  /* 0x0000080c01007387 */ /* 0x0003e80000100a00 */
[----:B------:R1:W-:Y:S01]  /*0210*/  STL.64 [R1+0x10], R14 ;  /* 0x0000100e01007387 */ /* 0x0003e20000100a00 */
[----:B0-----:R-:W-:Y:S01]  /*0220*/  IMAD.U32 R4, RZ, RZ, UR4 ;  /* 0x00000004ff047e24 */ /* 0x001fe2000f8e00ff */
[----:B------:R-:W-:-:S07]  /*0230*/  MOV R5, UR5 ;  /* 0x0000000500057c02 */ /* 0x000fce0008000f00 */
[----:B------:R-:W-:-:S07]  /*0240*/  LEPC R20, `(.L_x_1) ;  /* 0x000000001014794e */ /* 0x000fce0000000000 */
[----:B-12---:R-:W-:Y:S05]  /*0250*/  CALL.ABS.NOINC R8 ;  /* 0x0000000008007343 */ /* 0x006fea0003c00000 */
.L_x_1:
[----:B------:R-:W-:Y:S05]  /*0260*/  BSYNC.RECONVERGENT B6 ;  /* 0x0000000000067941 */ /* 0x000fea0003800200 */
.L_x_0:
[----:B------:R-:W-:Y:S01]  /*0270*/  UMOV UR8, 0x42737a02 ;  /* 0x42737a0200087882 */ /* 0x000fe20000000000 */
[----:B------:R-:W-:Y:S01]  /*0280*/  UMOV UR4, 0xf3f29c6d ;  /* 0xf3f29c6d00047882 */ /* 0x000fe20000000000 */
[----:B------:R-:W-:Y:S01]  /*0290*/  UMOV UR5, 0xc0d6392 ;  /* 0x0c0d639200057882 */ /* 0x000fe20000000000 */
[----:B------:R-:W-:Y:S01]  /*02a0*/  UMOV UR6, 0xc0d6393 ;  /* 0x0c0d639300067882 */ /* 0x000fe20000000000 */
[----:B------:R-:W-:Y:S01]  /*02b0*/  UIMAD.WIDE.U32 UR4, UP0, UR8, 0x1, UR4 ;  /* 0x00000001080478a5 */ /* 0x000fe2000f800004 */
[----:B------:R-:W-:Y:S01]  /*02c0*/  ISETP.NE.AND P0, PT, R19, RZ, PT ;  /* 0x000000ff1300720c */ /* 0x000fe20003f05270 */
[----:B------:R-:W-:Y:S01]  /*02d0*/  UMOV UR9, 0x3666166f ;  /* 0x3666166f00097882 */ /* 0x000fe20000000000 */
[----:B------:R0:W-:Y:S01]  /*02e0*/  STG.E.64 desc[UR36][R16.64], RZ ;  /* 0x000000ff10007986 */ /* 0x0001e2000c101b24 */
[----:B------:R-:W-:Y:S02]  /*02f0*/  UIADD3.X UR7, UPT, UPT, URZ, URZ, URZ, UP0, !UPT ;  /* 0x000000ffff077290 */ /* 0x000fe400087fe4ff */
[----:B------:R-:W-:-:S02]  /*0300*/  UIADD3 URZ, UP0, UPT, UR6, -0xc0d6393, URZ ;  /* 0xf3f29c6d06ff7890 */ /* 0x000fc4000ff1e0ff */
[----:B------:R-:W-:Y:S01]  /*0310*/  UIADD3 URZ, UP1, UPT, URZ, UR4, URZ ;  /* 0x00000004ffff7290 */ /* 0x000fe2000ff3e0ff */
[----:B------:R-:W-:Y:S01]  /*0320*/  UMOV UR6, UR5 ;  /* 0x0000000500067c82 */ /* 0x000fe20008000000 */
[----:B------:R-:W-:Y:S02]  /*0330*/  UIADD3.X URZ, UP0, UPT, UR9, -0x36661670, URZ, UP0, !UPT ;  /* 0xc999e99009ff7890 */ /* 0x000fe4000871e4ff */
[----:B------:R-:W-:-:S04]  /*0340*/  UIMAD.WIDE.U32.X UR4, UR8, -0x1, UR6, UP1 ;  /* 0xffffffff080478a5 */ /* 0x000fc800088e0406 */
[----:B------:R-:W-:-:S04]  /*0350*/  UIADD3.X UR6, UP0, UPT, URZ, UR4, URZ, UP0, !UPT ;  /* 0x00000004ff067290 */ /* 0x000fc8000871e4ff */
[----:B------:R-:W-:Y:S02]  /*0360*/  UIADD3.X UR4, UPT, UPT, URZ, UR5, URZ, UP0, !UPT ;  /* 0x00000005ff047290 */ /* 0x000fe400087fe4ff */
[----:B------:R-:W-:-:S04]  /*0370*/  IMAD.U32 R8, RZ, RZ, UR6 ;  /* 0x00000006ff087e24 */ /* 0x000fc8000f8e00ff */
[----:B------:R-:W-:-:S05]  /*0380*/  MOV R9, UR4 ;  /* 0x0000000400097c02 */ /* 0x000fca0008000f00 */
[----:B------:R0:W-:Y:S01]  /*0390*/  STG.E.64 desc[UR36][R16.64+0x8], R8 ;  /* 0x0000080810007986 */ /* 0x0001e2000c101b24 */
[----:B------:R-:W-:Y:S05]  /*03a0*/  @P0 EXIT ;  /* 0x000000000000094d */ /* 0x000fea0003800000 */
[----:B------:R-:W-:Y:S01]  /*03b0*/  MOV R0, 0x0 ;  /* 0x0000000000007802 */ /* 0x000fe20000000f00 */
[----:B------:R1:W-:Y:S01]  /*03c0*/  STL.64 [R1], R8 ;  /* 0x0000000801007387 */ /* 0x0003e20000100a00 */
[----:B------:R-:W2:Y:S01]  /*03d0*/  LDCU.64 UR4, c[0x4][0x10] ;  /* 0x01000200ff0477ac */ /* 0x000ea20008000a00 */
[----:B------:R-:W-:Y:S01]  /*03e0*/  IMAD.MOV.U32 R6, RZ, RZ, R18 ;  /* 0x000000ffff067224 */ /* 0x000fe200078e0012 */
[----:B------:R1:W3:Y:S01]  /*03f0*/  LDC.64 R10, c[0x4][R0] ;  /* 0x01000000000a7b82 */ /* 0x0002e20000000a00 */
[----:B------:R1:W-:Y:S01]  /*0400*/  STL.64 [R1+0x8], RZ ;  /* 0x000008ff01007387 */ /* 0x0003e20000100a00 */
[----:B------:R-:W-:Y:S01]  /*0410*/  MOV R7, R2 ;  /* 0x0000000200077202 */ /* 0x000fe20000000f00 */
[----:B--2---:R-:W-:Y:S01]  /*0420*/  IMAD.U32 R4, RZ, RZ, UR4 ;  /* 0x00000004ff047e24 */ /* 0x004fe2000f8e00ff */
[----:B-1----:R-:W-:-:S07]  /*0430*/  MOV R5, UR5 ;  /* 0x0000000500057c02 */ /* 0x002fce0008000f00 */
[----:B------:R-:W-:-:S07]  /*0440*/  LEPC R20, `(.L_x_2) ;  /* 0x000000001014794e */ /* 0x000fce0000000000 */
[----:B0--3--:R-:W-:Y:S05]  /*0450*/  CALL.ABS.NOINC R10 ;  /* 0x000000000a007343 */ /* 0x009fea0003c00000 */
.L_x_2:
[----:B------:R-:W-:Y:S05]  /*0460*/  EXIT ;  /* 0x000000000000794d */ /* 0x000fea0003800000 */
.L_x_3:
[----:B------:R-:W-:-:S00]  /*0470*/  BRA `(.L_x_3) ;  /* 0xfffffffc00fc7947 */ /* 0x000fc0000383ffff */
[----:B------:R-:W-:-:S00]  /*0480*/  NOP ;  /* 0x0000000000007918 */ /* 0x000fc00000000000 */
[----:B------:R-:W-:-:S00]  /*0490*/  NOP ;  /* 0x0000000000007918 */ /* 0x000fc00000000000 */
[----:B------:R-:W-:-:S00]  /*04a0*/  NOP ;  /* 0x0000000000007918 */ /* 0x000fc00000000000 */
[----:B------:R-:W-:-:S00]  /*04b0*/  NOP ;  /* 0x0000000000007918 */ /* 0x000fc00000000000 */
[----:B------:R-:W-:-:S00]  /*04c0*/  NOP ;  /* 0x0000000000007918 */ /* 0x000fc00000000000 */
[----:B------:R-:W-:-:S00]  /*04d0*/  NOP ;  /* 0x0000000000007918 */ /* 0x000fc00000000000 */
[----:B------:R-:W-:-:S00]  /*04e0*/  NOP ;  /* 0x0000000000007918 */ /* 0x000fc00000000000 */
[----:B------:R-:W-:-:S00]  /*04f0*/  NOP ;  /* 0x0000000000007918 */ /* 0x000fc00000000000 */
.L_x_4:


//--------------------- .nv.global.init           --------------------------
	.section	.nv.global.init,"aw",@progbits
.nv.global.init:
	.type		$str$1,@object
	.size		$str$1,($str - $str$1)
$str$1:
        /*0000*/ 	.byte	0x47, 0x50, 0x55, 0x20, 0x63, 0x61, 0x6c, 0x63, 0x75, 0x6c, 0x61, 0x74, 0x69, 0x6f, 0x6e, 0x20
        /*0010*/ 	.byte	0x72, 0x65, 0x73, 0x75, 0x6c, 0x74, 0x3a, 0x20, 0x68, 0x69, 0x20, 0x3d, 0x20, 0x25, 0x6c, 0x78
        /*0020*/ 	.byte	0x20, 0x6c, 0x6f, 0x77, 0x20, 0x3d, 0x20, 0x25, 0x6c, 0x78, 0x0a, 0x00
	.type		$str,@object
	.size		$str,(.L_0 - $str)
$str:
        /*002c*/ 	.byte	0x47, 0x50, 0x55, 0x20, 0x63, 0x61, 0x6c, 0x63, 0x75, 0x6c, 0x61, 0x74, 0x69, 0x6f, 0x6e, 0x20
        /*003c*/ 	.byte	0x69, 0x6e, 0x70, 0x75, 0x74, 0x3a, 0x20, 0x61, 0x20, 0x3d, 0x20, 0x25, 0x6c, 0x78, 0x20, 0x62
        /*004c*/ 	.byte	0x20, 0x3d, 0x20, 0x25, 0x6c, 0x78, 0x20, 0x63, 0x20, 0x3d, 0x20, 0x25, 0x6c, 0x78, 0x0a, 0x00
.L_0:


//--------------------- .nv.shared.reserved.0     --------------------------
	.section	.nv.shared.reserved.0,"aw",@nobits
	.weak		__nv_reservedSMEM_offset_0_alias
	.size		__nv_reservedSMEM_offset_0_alias, 0, 64
	.other		__nv_reservedSMEM_offset_0_alias,@"STO_CUDA_RESERVED_SHARED STV_DEFAULT"
__nv_reservedSMEM_offset_0_alias:
	.zero		0
	.zero		64


//--------------------- .nv.constant0._Z4testPmj  --------------------------
	.section	.nv.constant0._Z4testPmj,"a",@progbits
	.sectionflags	@""
	.align	4
.nv.constant0._Z4testPmj:
	.zero		908


//--------------------- SYMBOLS --------------------------

	.type		.nv.reservedSmem.offset0,@object
	.size		.nv.reservedSmem.offset0,0x4
	.type		vprintf,@function
